	.headerflags	@"EF_CUDA_TEXMODE_UNIFIED EF_CUDA_64BIT_ADDRESS EF_CUDA_ACCELERATORS EF_CUDA_SM90 EF_CUDA_VIRTUAL_SM(EF_CUDA_SM90)"
	.elftype	@"ET_EXEC"


//--------------------- .nv.info                  --------------------------
	.section	.nv.info,"",@"SHT_CUDA_INFO"
	.align	4


	//----- nvinfo : EIATTR_REGCOUNT
	.align		4
        /*0000*/ 	.byte	0x04, 0x2f
        /*0002*/ 	.short	(.L_1 - .L_0)
	.align		4
.L_0:
        /*0004*/ 	.word	index@(triton_poi_fused_convolution_relu_11)
        /*0008*/ 	.word	0x00000016


	//----- nvinfo : EIATTR_MIN_STACK_SIZE
	.align		4
.L_1:
        /*000c*/ 	.byte	0x04, 0x12
        /*000e*/ 	.short	(.L_3 - .L_2)
	.align		4
.L_2:
        /*0010*/ 	.word	index@(triton_poi_fused_convolution_relu_11)
        /*0014*/ 	.word	0x00000000


	//----- nvinfo : EIATTR_FRAME_SIZE
	.align		4
.L_3:
        /*0018*/ 	.byte	0x04, 0x11
        /*001a*/ 	.short	(.L_5 - .L_4)
	.align		4
.L_4:
        /*001c*/ 	.word	index@(triton_poi_fused_convolution_relu_11)
        /*0020*/ 	.word	0x00000000


	//----- nvinfo : EIATTR_MIN_STACK_SIZE
	.align		4
.L_5:
        /*0024*/ 	.byte	0x04, 0x12
        /*0026*/ 	.short	(.L_7 - .L_6)
	.align		4
.L_6:
        /*0028*/ 	.word	index@(triton_poi_fused_convolution_relu_11)
        /*002c*/ 	.word	0x00000000
.L_7:


//--------------------- .nv.info.triton_poi_fused_convolution_relu_11 --------------------------
	.section	.nv.info.triton_poi_fused_convolution_relu_11,"",@"SHT_CUDA_INFO"
	.sectionflags	@""
	.align	4


	//----- nvinfo : EIATTR_CUDA_API_VERSION
	.align		4
        /*0000*/ 	.byte	0x04, 0x37
        /*0002*/ 	.short	(.L_9 - .L_8)
.L_8:
        /*0004*/ 	.word	0x0000007c


	//----- nvinfo : EIATTR_KPARAM_INFO
	.align		4
.L_9:
        /*0008*/ 	.byte	0x04, 0x17
        /*000a*/ 	.short	(.L_11 - .L_10)
.L_10:
        /*000c*/ 	.word	0x00000000
        /*0010*/ 	.short	0x0005
        /*0012*/ 	.short	0x0024
        /*0014*/ 	.byte	0x00, 0xf0, 0x11, 0x00


	//----- nvinfo : EIATTR_KPARAM_INFO
	.align		4
.L_11:
        /*0018*/ 	.byte	0x04, 0x17
        /*001a*/ 	.short	(.L_13 - .L_12)
.L_12:
        /*001c*/ 	.word	0x00000000
        /*0020*/ 	.short	0x0004
        /*0022*/ 	.short	0x0020
        /*0024*/ 	.byte	0x00, 0xf0, 0x11, 0x00


	//----- nvinfo : EIATTR_KPARAM_INFO
	.align		4
.L_13:
        /*0028*/ 	.byte	0x04, 0x17
        /*002a*/ 	.short	(.L_15 - .L_14)
.L_14:
        /*002c*/ 	.word	0x00000000
        /*0030*/ 	.short	0x0003
        /*0032*/ 	.short	0x0018
        /*0034*/ 	.byte	0x00, 0xf4, 0x21, 0x00


	//----- nvinfo : EIATTR_KPARAM_INFO
	.align		4
.L_15:
        /*0038*/ 	.byte	0x04, 0x17
        /*003a*/ 	.short	(.L_17 - .L_16)
.L_16:
        /*003c*/ 	.word	0x00000000
        /*0040*/ 	.short	0x0002
        /*0042*/ 	.short	0x0010
        /*0044*/ 	.byte	0x00, 0xf4, 0x21, 0x00


	//----- nvinfo : EIATTR_KPARAM_INFO
	.align		4
.L_17:
        /*0048*/ 	.byte	0x04, 0x17
        /*004a*/ 	.short	(.L_19 - .L_18)
.L_18:
        /*004c*/ 	.word	0x00000000
        /*0050*/ 	.short	0x0001
        /*0052*/ 	.short	0x0008
        /*0054*/ 	.byte	0x00, 0xf4, 0x21, 0x00


	//----- nvinfo : EIATTR_KPARAM_INFO
	.align		4
.L_19:
        /*0058*/ 	.byte	0x04, 0x17
        /*005a*/ 	.short	(.L_21 - .L_20)
.L_20:
        /*005c*/ 	.word	0x00000000
        /*0060*/ 	.short	0x0000
        /*0062*/ 	.short	0x0000
        /*0064*/ 	.byte	0x00, 0xf4, 0x21, 0x00


	//----- nvinfo : EIATTR_SPARSE_MMA_MASK
	.align		4
.L_21:
        /*0068*/ 	.byte	0x03, 0x50
        /*006a*/ 	.short	0x0000


	//----- nvinfo : EIATTR_MAXREG_COUNT
	.align		4
        /*006c*/ 	.byte	0x03, 0x1b
        /*006e*/ 	.short	0x00ff


	//----- nvinfo : EIATTR_EXIT_INSTR_OFFSETS
	.align		4
        /*0070*/ 	.byte	0x04, 0x1c
        /*0072*/ 	.short	(.L_23 - .L_22)


	//   ....[0]....
.L_22:
        /*0074*/ 	.word	0x00000370


	//   ....[1]....
        /*0078*/ 	.word	0x00000390


	//----- nvinfo : EIATTR_REQNTID
	.align		4
.L_23:
        /*007c*/ 	.byte	0x04, 0x10
        /*007e*/ 	.short	(.L_25 - .L_24)
.L_24:
        /*0080*/ 	.word	0x00000080
        /*0084*/ 	.word	0x00000001
        /*0088*/ 	.word	0x00000001


	//----- nvinfo : EIATTR_CBANK_PARAM_SIZE
	.align		4
.L_25:
        /*008c*/ 	.byte	0x03, 0x19
        /*008e*/ 	.short	0x0028


	//----- nvinfo : EIATTR_PARAM_CBANK
	.align		4
        /*0090*/ 	.byte	0x04, 0x0a
        /*0092*/ 	.short	(.L_27 - .L_26)
	.align		4
.L_26:
        /*0094*/ 	.word	index@(.nv.constant0.triton_poi_fused_convolution_relu_11)
        /*0098*/ 	.short	0x0210
        /*009a*/ 	.short	0x0028


	//----- nvinfo : EIATTR_SW_WAR
	.align		4
.L_27:
        /*009c*/ 	.byte	0x04, 0x36
        /*009e*/ 	.short	(.L_29 - .L_28)
.L_28:
        /*00a0*/ 	.word	0x00000008
.L_29:


//--------------------- .nv.callgraph             --------------------------
	.section	.nv.callgraph,"",@"SHT_CUDA_CALLGRAPH"
	.align	4
	.sectionentsize	8
	.align		4
        /*0000*/ 	.word	0x00000000
	.align		4
        /*0004*/ 	.word	0xffffffff
	.align		4
        /*0008*/ 	.word	0x00000000
	.align		4
        /*000c*/ 	.word	0xfffffffe
	.align		4
        /*0010*/ 	.word	0x00000000
	.align		4
        /*0014*/ 	.word	0xfffffffd
	.align		4
        /*0018*/ 	.word	0x00000000
	.align		4
        /*001c*/ 	.word	0xfffffffc


//--------------------- .text.triton_poi_fused_convolution_relu_11 --------------------------
	.section	.text.triton_poi_fused_convolution_relu_11,"ax",@progbits
	.sectionflags	@"SHF_BARRIERS=1"
	.align	128
        .global         triton_poi_fused_convolution_relu_11
        .type           triton_poi_fused_convolution_relu_11,@function
        .size           triton_poi_fused_convolution_relu_11,(.L_x_1 - triton_poi_fused_convolution_relu_11)
        .other          triton_poi_fused_convolution_relu_11,@"STO_CUDA_ENTRY STV_DEFAULT"
triton_poi_fused_convolution_relu_11:
.text.triton_poi_fused_convolution_relu_11:
[----:B------:R-:W0:Y:S02]  /*0000*/  LDC R1, c[0x0][0x28] ;  /* 0x00000a00ff017b82 */ /* 0x000e240000000800 */
[----:B------:R-:W1:Y:S01]  /*0010*/  S2R R14, SR_TID.X ;  /* 0x00000000000e7919 */ /* 0x000e620000002100 */
[----:B------:R-:W2:Y:S01]  /*0020*/  LDC.64 R6, c[0x0][0x218] ;  /* 0x00008600ff067b82 */ /* 0x000ea20000000a00 */
[----:B------:R-:W-:Y:S01]  /*0030*/  CS2R R12, SRZ ;  /* 0x00000000000c7805 */ /* 0x000fe2000001ff00 */
[----:B------:R-:W-:Y:S01]  /*0040*/  ULDC.64 UR6, c[0x0][0x208] ;  /* 0x0000820000067ab9 */ /* 0x000fe20000000a00 */
[----:B------:R-:W3:Y:S01]  /*0050*/  S2R R2, SR_CTAID.Y ;  /* 0x0000000000027919 */ /* 0x000ee20000002600 */
[----:B------:R-:W4:Y:S04]  /*0060*/  S2R R0, SR_CTAID.X ;  /* 0x0000000000007919 */ /* 0x000f280000002500 */
[----:B------:R-:W5:Y:S01]  /*0070*/  LDC.64 R4, c[0x0][0x210] ;  /* 0x00008400ff047b82 */ /* 0x000f620000000a00 */
[----:B-1----:R-:W-:Y:S01]  /*0080*/  IMAD.SHL.U32 R3, R14, 0x2, RZ ;  /* 0x000000020e037824 */ /* 0x002fe200078e00ff */
[----:B---3--:R-:W-:-:S04]  /*0090*/  SHF.R.S32.HI R8, RZ, 0x17, R2 ;  /* 0x00000017ff087819 */ /* 0x008fc80000011402 */
[----:B------:R-:W-:Y:S02]  /*00a0*/  LOP3.LUT R9, R3, 0xfe, RZ, 0xc0, !PT ;  /* 0x000000fe03097812 */ /* 0x000fe400078ec0ff */
[----:B------:R-:W-:Y:S02]  /*00b0*/  SGXT R8, R8, 0x1 ;  /* 0x000000010808781a */ /* 0x000fe40000000200 */
[----:B------:R-:W-:Y:S02]  /*00c0*/  PRMT R3, R9, 0x6540, R2 ;  /* 0x0000654009037816 */ /* 0x000fe40000000002 */
[----:B----4-:R-:W-:Y:S02]  /*00d0*/  ISETP.GE.AND P2, PT, R0, 0x9, PT ;  /* 0x000000090000780c */ /* 0x010fe40003f46270 */
[----:B------:R-:W-:-:S04]  /*00e0*/  LEA.HI R8, R8, R3, RZ, 0x8 ;  /* 0x0000000308087211 */ /* 0x000fc800078f40ff */
[----:B------:R-:W-:-:S05]  /*00f0*/  LOP3.LUT R10, R8, 0xffffff00, RZ, 0xc0, !PT ;  /* 0xffffff00080a7812 */ /* 0x000fca00078ec0ff */
[----:B------:R-:W-:Y:S01]  /*0100*/  IMAD.IADD R11, R3, 0x1, -R10 ;  /* 0x00000001030b7824 */ /* 0x000fe200078e0a0a */
[----:B------:R-:W-:-:S03]  /*0110*/  SHF.R.S32.HI R3, RZ, 0x8, R8 ;  /* 0x00000008ff037819 */ /* 0x000fc60000011408 */
[----:B------:R-:W-:Y:S02]  /*0120*/  IMAD R8, R0, 0x100, R11 ;  /* 0x0000010000087824 */ /* 0x000fe400078e020b */
[----:B--2---:R-:W-:-:S04]  /*0130*/  IMAD.WIDE R6, R11, 0x4, R6 ;  /* 0x000000040b067825 */ /* 0x004fc800078e0206 */
[----:B------:R-:W-:Y:S02]  /*0140*/  IMAD R3, R3, 0x900, R8 ;  /* 0x0000090003037824 */ /* 0x000fe400078e0208 */
[----:B------:R-:W2:Y:S02]  /*0150*/  LDG.E.EL.64 R6, desc[UR6][R6.64] ;  /* 0x0000000606067981 */ /* 0x000ea4000c2e1b00 */
[----:B-----5:R-:W-:-:S05]  /*0160*/  IMAD.WIDE R4, R3, 0x4, R4 ;  /* 0x0000000403047825 */ /* 0x020fca00078e0204 */
[----:B------:R-:W2:Y:S01]  /*0170*/  @!P2 LDG.E.EL.64 R12, desc[UR6][R4.64] ;  /* 0x00000006040ca981 */ /* 0x000ea2000c2e1b00 */
[----:B------:R-:W1:Y:S01]  /*0180*/  S2UR UR5, SR_CgaCtaId ;  /* 0x00000000000579c3 */ /* 0x000e620000008800 */
[----:B------:R-:W-:Y:S01]  /*0190*/  UMOV UR4, 0x400 ;  /* 0x0000040000047882 */ /* 0x000fe20000000000 */
[----:B------:R-:W-:Y:S01]  /*01a0*/  LOP3.LUT R11, R14, 0x7f, RZ, 0xc0, !PT ;  /* 0x0000007f0e0b7812 */ /* 0x000fe200078ec0ff */
[----:B-1----:R-:W-:-:S06]  /*01b0*/  UPRMT UR4, UR5, 0x654, UR4 ;  /* 0x0000065405047896 */ /* 0x002fcc0008000004 */
[----:B------:R-:W-:Y:S02]  /*01c0*/  LEA R14, R9, UR4, 0x3 ;  /* 0x00000004090e7c11 */ /* 0x000fe4000f8e18ff */
[----:B------:R-:W-:-:S04]  /*01d0*/  LOP3.LUT R8, R11, 0x80, RZ, 0xfc, !PT ;  /* 0x000000800b087812 */ /* 0x000fc800078efcff */
[----:B------:R-:W-:Y:S02]  /*01e0*/  LEA R16, R8, UR4, 0x3 ;  /* 0x0000000408107c11 */ /* 0x000fe4000f8e18ff */
[----:B------:R-:W1:Y:S01]  /*01f0*/  LDC.64 R8, c[0x0][0x220] ;  /* 0x00008800ff087b82 */ /* 0x000e620000000a00 */
[----:B--2---:R-:W-:Y:S01]  /*0200*/  FSETP.GEU.AND P0, PT, R12, -R6, PT ;  /* 0x800000060c00720b */ /* 0x004fe20003f0e000 */
[----:B------:R-:W-:Y:S01]  /*0210*/  FADD R12, R6, R12 ;  /* 0x0000000c060c7221 */ /* 0x000fe20000000000 */
[----:B------:R-:W-:Y:S01]  /*0220*/  FADD R10, R7, R13 ;  /* 0x0000000d070a7221 */ /* 0x000fe20000000000 */
[----:B------:R-:W-:-:S04]  /*0230*/  FSETP.GEU.AND P1, PT, R13, -R7, PT ;  /* 0x800000070d00720b */ /* 0x000fc80003f2e000 */
[----:B------:R-:W2:Y:S01]  /*0240*/  LDC.64 R6, c[0x0][0x228] ;  /* 0x00008a00ff067b82 */ /* 0x000ea20000000a00 */
[----:B------:R-:W-:Y:S02]  /*0250*/  FSEL R4, R12, RZ, P0 ;  /* 0x000000ff0c047208 */ /* 0x000fe40000000000 */
[----:B------:R-:W-:-:S03]  /*0260*/  FSEL R5, R10, RZ, P1 ;  /* 0x000000ff0a057208 */ /* 0x000fc60000800000 */
[----:B------:R-:W-:Y:S04]  /*0270*/  STS [R14], R4 ;  /* 0x000000040e007388 */ /* 0x000fe80000000800 */
[----:B------:R-:W-:Y:S01]  /*0280*/  STS [R14+0x8], R5 ;  /* 0x000008050e007388 */ /* 0x000fe20000000800 */
[----:B------:R-:W-:Y:S01]  /*0290*/  BAR.SYNC.DEFER_BLOCKING 0x0 ;  /* 0x0000000000007b1d */ /* 0x000fe20000010000 */
[----:B------:R-:W-:Y:S01]  /*02a0*/  LEA R12, R11, UR4, 0x3 ;  /* 0x000000040b0c7c11 */ /* 0x000fe2000f8e18ff */
[----:B------:R-:W-:-:S04]  /*02b0*/  IMAD.SHL.U32 R10, R2, 0x100, RZ ;  /* 0x00000100020a7824 */ /* 0x000fc800078e00ff */
[----:B------:R-:W3:Y:S04]  /*02c0*/  LDS R17, [R12] ;  /* 0x000000000c117984 */ /* 0x000ee80000000800 */
[----:B------:R-:W4:Y:S01]  /*02d0*/  LDS R19, [R16] ;  /* 0x0000000010137984 */ /* 0x000f220000000800 */
[----:B------:R-:W-:Y:S02]  /*02e0*/  PRMT R13, R11, 0x6540, R2 ;  /* 0x000065400b0d7816 */ /* 0x000fe40000000002 */
[----:B------:R-:W-:-:S03]  /*02f0*/  LOP3.LUT R11, R10, 0x80, R11, 0xfe, !PT ;  /* 0x000000800a0b7812 */ /* 0x000fc600078efe0b */
[--C-:B------:R-:W-:Y:S02]  /*0300*/  IMAD R13, R13, 0x9, R0.reuse ;  /* 0x000000090d0d7824 */ /* 0x100fe400078e0200 */
[----:B------:R-:W-:Y:S02]  /*0310*/  IMAD R15, R11, 0x9, R0 ;  /* 0x000000090b0f7824 */ /* 0x000fe400078e0200 */
[----:B-1----:R-:W-:-:S04]  /*0320*/  IMAD.WIDE R10, R13, 0x4, R8 ;  /* 0x000000040d0a7825 */ /* 0x002fc800078e0208 */
[----:B------:R-:W-:-:S04]  /*0330*/  IMAD.WIDE R8, R15, 0x4, R8 ;  /* 0x000000040f087825 */ /* 0x000fc800078e0208 */
[----:B--2---:R-:W-:Y:S01]  /*0340*/  IMAD.WIDE R6, R3, 0x4, R6 ;  /* 0x0000000403067825 */ /* 0x004fe200078e0206 */
[----:B---3--:R1:W-:Y:S04]  /*0350*/  @!P2 STG.E desc[UR6][R10.64], R17 ;  /* 0x000000110a00a986 */ /* 0x0083e8000c101906 */
[----:B----4-:R1:W-:Y:S01]  /*0360*/  @!P2 STG.E desc[UR6][R8.64], R19 ;  /* 0x000000130800a986 */ /* 0x0103e2000c101906 */
[----:B------:R-:W-:Y:S05]  /*0370*/  @P2 EXIT ;  /* 0x000000000000294d */ /* 0x000fea0003800000 */
[----:B------:R-:W-:Y:S01]  /*0380*/  STG.E.64 desc[UR6][R6.64], R4 ;  /* 0x0000000406007986 */ /* 0x000fe2000c101b06 */
[----:B------:R-:W-:Y:S05]  /*0390*/  EXIT ;  /* 0x000000000000794d */ /* 0x000fea0003800000 */
.L_x_0:
[----:B------:R-:W-:-:S00]  /*03a0*/  BRA `(.L_x_0) ;  /* 0xfffffffc00fc7947 */ /* 0x000fc0000383ffff */
[----:B------:R-:W-:-:S00]  /*03b0*/  NOP ;  /* 0x0000000000007918 */ /* 0x000fc00000000000 */
        /* <DEDUP_REMOVED lines=12> */
.L_x_1:


//--------------------- .nv.shared.triton_poi_fused_convolution_relu_11 --------------------------
	.section	.nv.shared.triton_poi_fused_convolution_relu_11,"aw",@nobits
	.sectionflags	@""
	.align	16
	.zero		1024


//--------------------- .nv.constant0.triton_poi_fused_convolution_relu_11 --------------------------
	.section	.nv.constant0.triton_poi_fused_convolution_relu_11,"a",@progbits
	.sectionflags	@""
	.align	4
.nv.constant0.triton_poi_fused_convolution_relu_11:
	.zero		568
